//
// Generated by NVIDIA NVVM Compiler
//
// Compiler Build ID: CL-36424714
// Cuda compilation tools, release 13.0, V13.0.88
// Based on NVVM 20.0.0
//

.version 9.0
.target sm_100
.address_size 64

	// .globl	_Z14sigmoid_kernelPKfPfi

.visible .entry _Z14sigmoid_kernelPKfPfi(
	.param .u64 .ptr .align 1 _Z14sigmoid_kernelPKfPfi_param_0,
	.param .u64 .ptr .align 1 _Z14sigmoid_kernelPKfPfi_param_1,
	.param .u32 _Z14sigmoid_kernelPKfPfi_param_2
)
{
	.reg .pred 	%p<2>;
	.reg .b32 	%r<8>;
	.reg .b32 	%f<15>;
	.reg .b64 	%rd<8>;

	ld.param.u64 	%rd1, [_Z14sigmoid_kernelPKfPfi_param_0];
	ld.param.u64 	%rd2, [_Z14sigmoid_kernelPKfPfi_param_1];
	ld.param.u32 	%r2, [_Z14sigmoid_kernelPKfPfi_param_2];
	mov.u32 	%r3, %ctaid.x;
	mov.u32 	%r4, %ntid.x;
	mov.u32 	%r5, %tid.x;
	mad.lo.s32 	%r1, %r3, %r4, %r5;
	setp.ge.s32 	%p1, %r1, %r2;
	@%p1 bra 	$L__BB0_2;
	cvta.to.global.u64 	%rd3, %rd1;
	cvta.to.global.u64 	%rd4, %rd2;
	mul.wide.s32 	%rd5, %r1, 4;
	add.s64 	%rd6, %rd3, %rd5;
	ld.global.nc.f32 	%f1, [%rd6];
	fma.rn.f32 	%f2, %f1, 0fBBBB989D, 0f3F000000;
	cvt.sat.f32.f32 	%f3, %f2;
	mov.f32 	%f4, 0f4B400001;
	mov.f32 	%f5, 0f437C0000;
	fma.rm.f32 	%f6, %f3, %f5, %f4;
	add.f32 	%f7, %f6, 0fCB40007F;
	neg.f32 	%f8, %f7;
	fma.rn.f32 	%f9, %f1, 0fBFB8AA3B, %f8;
	fma.rn.f32 	%f10, %f1, 0fB2A57060, %f9;
	mov.b32 	%r6, %f6;
	shl.b32 	%r7, %r6, 23;
	mov.b32 	%f11, %r7;
	ex2.approx.ftz.f32 	%f12, %f10;
	fma.rn.f32 	%f13, %f12, %f11, 0f3F800000;
	rcp.rn.f32 	%f14, %f13;
	add.s64 	%rd7, %rd4, %rd5;
	st.global.f32 	[%rd7], %f14;
$L__BB0_2:
	ret;

}


// ===== COMPILED SASS (sm_100) =====

	.target	sm_100

	.elftype	@"ET_EXEC"


//--------------------- .note.nv.tkinfo           --------------------------
	.section	.note.nv.tkinfo,"",@"SHT_NOTE"
	.sectionflags	@"SHF_NOTE_NV_TKINFO"
	.tkinfo
        /*0018*/ 	.word	0x00000002
        /*0030*/ 	.string	""
        /*0030*/ 	.string	"ptxas"
        /*0030*/ 	.string	"Cuda compilation tools, release 13.0, V13.0.88"
        /*0030*/ 	.string	"Build cuda_13.0.r13.0/compiler.36424714_0"
        /*0030*/ 	.string	"-arch sm_100 -m 64 "



//--------------------- .note.nv.cuinfo           --------------------------
	.section	.note.nv.cuinfo,"",@"SHT_NOTE"
	.sectionflags	@"SHF_NOTE_NV_CUINFO"
        /*0018*/ 	.short	0x0002
        /*001a*/ 	.short	0x0064
        /*001c*/ 	.short	0x0082
	.zero		2


//--------------------- .nv.info                  --------------------------
	.section	.nv.info,"",@"SHT_CUDA_INFO"
	.align	4


	//----- nvinfo : EIATTR_REGCOUNT
	.align		4
        /*0000*/ 	.byte	0x04, 0x2f
        /*0002*/ 	.short	(.L_1 - .L_0)
	.align		4
.L_0:
        /*0004*/ 	.word	index@(_Z14sigmoid_kernelPKfPfi)
        /*0008*/ 	.word	0x0000000e


	//----- nvinfo : EIATTR_FRAME_SIZE
	.align		4
.L_1:
        /*000c*/ 	.byte	0x04, 0x11
        /*000e*/ 	.short	(.L_3 - .L_2)
	.align		4
.L_2:
        /*0010*/ 	.word	index@($__internal_0_$__cuda_sm20_rcp_rn_f32_slowpath)
        /*0014*/ 	.word	0x00000000


	//----- nvinfo : EIATTR_FRAME_SIZE
	.align		4
.L_3:
        /*0018*/ 	.byte	0x04, 0x11
        /*001a*/ 	.short	(.L_5 - .L_4)
	.align		4
.L_4:
        /*001c*/ 	.word	index@(_Z14sigmoid_kernelPKfPfi)
        /*0020*/ 	.word	0x00000000


	//----- nvinfo : EIATTR_MIN_STACK_SIZE
	.align		4
.L_5:
        /*0024*/ 	.byte	0x04, 0x12
        /*0026*/ 	.short	(.L_7 - .L_6)
	.align		4
.L_6:
        /*0028*/ 	.word	index@(_Z14sigmoid_kernelPKfPfi)
        /*002c*/ 	.word	0x00000000
.L_7:


//--------------------- .nv.compat                --------------------------
	.section	.nv.compat,"",@"SHT_CUDA_COMPAT_INFO"
	.align	4
        /*0000*/ 	.byte	0x02, 0x09, 0x00, 0x00, 0x02, 0x02, 0x01, 0x00, 0x02, 0x05, 0x05, 0x00, 0x03, 0x07, 0x01, 0x01
        /*0010*/ 	.byte	0x02, 0x03, 0x00, 0x00, 0x02, 0x06, 0x01, 0x00, 0x04, 0x0b, 0x08, 0x00, 0x09, 0x00, 0x00, 0x00
        /*0020*/ 	.byte	0x00, 0x00, 0x00, 0x00


//--------------------- .nv.info._Z14sigmoid_kernelPKfPfi --------------------------
	.section	.nv.info._Z14sigmoid_kernelPKfPfi,"",@"SHT_CUDA_INFO"
	.sectionflags	@""
	.align	4


	//----- nvinfo : EIATTR_CUDA_API_VERSION
	.align		4
        /*0000*/ 	.byte	0x04, 0x37
        /*0002*/ 	.short	(.L_9 - .L_8)
.L_8:
        /*0004*/ 	.word	0x00000082


	//----- nvinfo : EIATTR_KPARAM_INFO
	.align		4
.L_9:
        /*0008*/ 	.byte	0x04, 0x17
        /*000a*/ 	.short	(.L_11 - .L_10)
.L_10:
        /*000c*/ 	.word	0x00000000
        /*0010*/ 	.short	0x0002
        /*0012*/ 	.short	0x0010
        /*0014*/ 	.byte	0x00, 0xf0, 0x11, 0x00


	//----- nvinfo : EIATTR_KPARAM_INFO
	.align		4
.L_11:
        /*0018*/ 	.byte	0x04, 0x17
        /*001a*/ 	.short	(.L_13 - .L_12)
.L_12:
        /*001c*/ 	.word	0x00000000
        /*0020*/ 	.short	0x0001
        /*0022*/ 	.short	0x0008
        /*0024*/ 	.byte	0x00, 0xf5, 0x21, 0x00


	//----- nvinfo : EIATTR_KPARAM_INFO
	.align		4
.L_13:
        /*0028*/ 	.byte	0x04, 0x17
        /*002a*/ 	.short	(.L_15 - .L_14)
.L_14:
        /*002c*/ 	.word	0x00000000
        /*0030*/ 	.short	0x0000
        /*0032*/ 	.short	0x0000
        /*0034*/ 	.byte	0x00, 0xf5, 0x21, 0x00


	//----- nvinfo : EIATTR_SPARSE_MMA_MASK
	.align		4
.L_15:
        /*0038*/ 	.byte	0x03, 0x50
        /*003a*/ 	.short	0x0000


	//----- nvinfo : EIATTR_MAXREG_COUNT
	.align		4
        /*003c*/ 	.byte	0x03, 0x1b
        /*003e*/ 	.short	0x00ff


	//----- nvinfo : EIATTR_MERCURY_ISA_VERSION
	.align		4
        /*0040*/ 	.byte	0x03, 0x5f
        /*0042*/ 	.short	0x0101


	//----- nvinfo : EIATTR_VRC_CTA_INIT_COUNT
	.align		4
        /*0044*/ 	.byte	0x02, 0x4a
	.zero		1
	.zero		1


	//----- nvinfo : EIATTR_EXIT_INSTR_OFFSETS
	.align		4
        /*0048*/ 	.byte	0x04, 0x1c
        /*004a*/ 	.short	(.L_17 - .L_16)


	//   ....[0]....
.L_16:
        /*004c*/ 	.word	0x00000070


	//   ....[1]....
        /*0050*/ 	.word	0x00000260


	//----- nvinfo : EIATTR_CRS_STACK_SIZE
	.align		4
.L_17:
        /*0054*/ 	.byte	0x04, 0x1e
        /*0056*/ 	.short	(.L_19 - .L_18)
.L_18:
        /*0058*/ 	.word	0x00000000


	//----- nvinfo : EIATTR_CBANK_PARAM_SIZE
	.align		4
.L_19:
        /*005c*/ 	.byte	0x03, 0x19
        /*005e*/ 	.short	0x0014


	//----- nvinfo : EIATTR_PARAM_CBANK
	.align		4
        /*0060*/ 	.byte	0x04, 0x0a
        /*0062*/ 	.short	(.L_21 - .L_20)
	.align		4
.L_20:
        /*0064*/ 	.word	index@(.nv.constant0._Z14sigmoid_kernelPKfPfi)
        /*0068*/ 	.short	0x0380
        /*006a*/ 	.short	0x0014


	//----- nvinfo : EIATTR_SW_WAR
	.align		4
.L_21:
        /*006c*/ 	.byte	0x04, 0x36
        /*006e*/ 	.short	(.L_23 - .L_22)
.L_22:
        /*0070*/ 	.word	0x00000008
.L_23:


//--------------------- .nv.callgraph             --------------------------
	.section	.nv.callgraph,"",@"SHT_CUDA_CALLGRAPH"
	.align	4
	.sectionentsize	8
	.align		4
        /*0000*/ 	.word	0x00000000
	.align		4
        /*0004*/ 	.word	0xffffffff
	.align		4
        /*0008*/ 	.word	0x00000000
	.align		4
        /*000c*/ 	.word	0xfffffffe
	.align		4
        /*0010*/ 	.word	0x00000000
	.align		4
        /*0014*/ 	.word	0xfffffffd
	.align		4
        /*0018*/ 	.word	0x00000000
	.align		4
        /*001c*/ 	.word	0xfffffffc


//--------------------- .text._Z14sigmoid_kernelPKfPfi --------------------------
	.section	.text._Z14sigmoid_kernelPKfPfi,"ax",@progbits
	.align	128
        .global         _Z14sigmoid_kernelPKfPfi
        .type           _Z14sigmoid_kernelPKfPfi,@function
        .size           _Z14sigmoid_kernelPKfPfi,(.L_x_8 - _Z14sigmoid_kernelPKfPfi)
        .other          _Z14sigmoid_kernelPKfPfi,@"STO_CUDA_ENTRY STV_DEFAULT"
_Z14sigmoid_kernelPKfPfi:
.text._Z14sigmoid_kernelPKfPfi:
[----:B------:R-:W-:Y:S01]  /*0000*/  LDC R1, c[0x0][0x37c] ;  /* 0x0000df00ff017b82 */ /* 0x000fe20000000800 */
[----:B------:R-:W0:Y:S07]  /*0010*/  S2R R0, SR_TID.X ;  /* 0x0000000000007919 */ /* 0x000e2e0000002100 */
[----:B------:R-:W0:Y:S01]  /*0020*/  S2UR UR4, SR_CTAID.X ;  /* 0x00000000000479c3 */ /* 0x000e220000002500 */
[----:B------:R-:W1:Y:S07]  /*0030*/  LDCU UR5, c[0x0][0x390] ;  /* 0x00007200ff0577ac */ /* 0x000e6e0008000800 */
[----:B------:R-:W0:Y:S02]  /*0040*/  LDC R3, c[0x0][0x360] ;  /* 0x0000d800ff037b82 */ /* 0x000e240000000800 */
[----:B0-----:R-:W-:-:S05]  /*0050*/  IMAD R3, R3, UR4, R0 ;  /* 0x0000000403037c24 */ /* 0x001fca000f8e0200 */
[----:B-1----:R-:W-:-:S13]  /*0060*/  ISETP.GE.AND P0, PT, R3, UR5, PT ;  /* 0x0000000503007c0c */ /* 0x002fda000bf06270 */
[----:B------:R-:W-:Y:S05]  /*0070*/  @P0 EXIT ;  /* 0x000000000000094d */ /* 0x000fea0003800000 */
[----:B------:R-:W0:Y:S01]  /*0080*/  LDC.64 R4, c[0x0][0x380] ;  /* 0x0000e000ff047b82 */ /* 0x000e220000000a00 */
[----:B------:R-:W1:Y:S01]  /*0090*/  LDCU.64 UR4, c[0x0][0x358] ;  /* 0x00006b00ff0477ac */ /* 0x000e620008000a00 */
[----:B0-----:R-:W-:-:S06]  /*00a0*/  IMAD.WIDE R4, R3, 0x4, R4 ;  /* 0x0000000403047825 */ /* 0x001fcc00078e0204 */
[----:B-1----:R-:W2:Y:S01]  /*00b0*/  LDG.E.CONSTANT R4, desc[UR4][R4.64] ;  /* 0x0000000404047981 */ /* 0x002ea2000c1e9900 */
[----:B------:R-:W-:Y:S01]  /*00c0*/  IMAD.MOV.U32 R7, RZ, RZ, 0x3bbb989d ;  /* 0x3bbb989dff077424 */ /* 0x000fe200078e00ff */
[----:B------:R-:W-:Y:S01]  /*00d0*/  BSSY.RECONVERGENT B0, `(.L_x_0) ;  /* 0x0000015000007945 */ /* 0x000fe20003800200 */
[----:B------:R-:W-:Y:S02]  /*00e0*/  IMAD.MOV.U32 R9, RZ, RZ, 0x437c0000 ;  /* 0x437c0000ff097424 */ /* 0x000fe400078e00ff */
[----:B--2---:R-:W-:-:S04]  /*00f0*/  FFMA.SAT R0, R4, -R7, 0.5 ;  /* 0x3f00000004007423 */ /* 0x004fc80000002807 */
[----:B------:R-:W-:-:S04]  /*0100*/  FFMA.RM R0, R0, R9, 12582913 ;  /* 0x4b40000100007423 */ /* 0x000fc80000004009 */
[C---:B------:R-:W-:Y:S01]  /*0110*/  FADD R7, R0.reuse, -12583039 ;  /* 0xcb40007f00077421 */ /* 0x040fe20000000000 */
[----:B------:R-:W-:-:S03]  /*0120*/  SHF.L.U32 R0, R0, 0x17, RZ ;  /* 0x0000001700007819 */ /* 0x000fc600000006ff */
[----:B------:R-:W-:-:S04]  /*0130*/  FFMA R7, R4, -1.4426950216293334961, -R7 ;  /* 0xbfb8aa3b04077823 */ /* 0x000fc80000000807 */
[----:B------:R-:W-:-:S06]  /*0140*/  FFMA R7, R4, -1.925963033500011079e-08, R7 ;  /* 0xb2a5706004077823 */ /* 0x000fcc0000000007 */
[----:B------:R-:W0:Y:S02]  /*0150*/  MUFU.EX2 R7, R7 ;  /* 0x0000000700077308 */ /* 0x000e240000000800 */
[----:B0-----:R-:W-:-:S04]  /*0160*/  FFMA R0, R0, R7, 1 ;  /* 0x3f80000000007423 */ /* 0x001fc80000000007 */
[----:B------:R-:W-:-:S05]  /*0170*/  VIADD R2, R0, 0x1800000 ;  /* 0x0180000000027836 */ /* 0x000fca0000000000 */
[----:B------:R-:W-:-:S04]  /*0180*/  LOP3.LUT R2, R2, 0x7f800000, RZ, 0xc0, !PT ;  /* 0x7f80000002027812 */ /* 0x000fc800078ec0ff */
[----:B------:R-:W-:-:S13]  /*0190*/  ISETP.GT.U32.AND P0, PT, R2, 0x1ffffff, PT ;  /* 0x01ffffff0200780c */ /* 0x000fda0003f04070 */
[----:B------:R-:W-:Y:S05]  /*01a0*/  @P0 BRA `(.L_x_1) ;  /* 0x00000000000c0947 */ /* 0x000fea0003800000 */
[----:B------:R-:W-:-:S07]  /*01b0*/  MOV R4, 0x1d0 ;  /* 0x000001d000047802 */ /* 0x000fce0000000f00 */
[----:B------:R-:W-:Y:S05]  /*01c0*/  CALL.REL.NOINC `($__internal_0_$__cuda_sm20_rcp_rn_f32_slowpath) ;  /* 0x0000000000287944 */ /* 0x000fea0003c00000 */
[----:B------:R-:W-:Y:S05]  /*01d0*/  BRA `(.L_x_2) ;  /* 0x0000000000107947 */ /* 0x000fea0003800000 */
.L_x_1:
[----:B------:R-:W0:Y:S02]  /*01e0*/  MUFU.RCP R7, R0 ;  /* 0x0000000000077308 */ /* 0x000e240000001000 */
[----:B0-----:R-:W-:-:S04]  /*01f0*/  FFMA R2, R0, R7, -1 ;  /* 0xbf80000000027423 */ /* 0x001fc80000000007 */
[----:B------:R-:W-:-:S04]  /*0200*/  FADD.FTZ R2, -R2, -RZ ;  /* 0x800000ff02027221 */ /* 0x000fc80000010100 */
[----:B------:R-:W-:-:S07]  /*0210*/  FFMA R7, R7, R2, R7 ;  /* 0x0000000207077223 */ /* 0x000fce0000000007 */
.L_x_2:
[----:B------:R-:W-:Y:S05]  /*0220*/  BSYNC.RECONVERGENT B0 ;  /* 0x0000000000007941 */ /* 0x000fea0003800200 */
.L_x_0:
[----:B------:R-:W0:Y:S02]  /*0230*/  LDC.64 R4, c[0x0][0x388] ;  /* 0x0000e200ff047b82 */ /* 0x000e240000000a00 */
[----:B0-----:R-:W-:-:S05]  /*0240*/  IMAD.WIDE R2, R3, 0x4, R4 ;  /* 0x0000000403027825 */ /* 0x001fca00078e0204 */
[----:B------:R-:W-:Y:S01]  /*0250*/  STG.E desc[UR4][R2.64], R7 ;  /* 0x0000000702007986 */ /* 0x000fe2000c101904 */
[----:B------:R-:W-:Y:S05]  /*0260*/  EXIT ;  /* 0x000000000000794d */ /* 0x000fea0003800000 */
        .weak           $__internal_0_$__cuda_sm20_rcp_rn_f32_slowpath
        .type           $__internal_0_$__cuda_sm20_rcp_rn_f32_slowpath,@function
        .size           $__internal_0_$__cuda_sm20_rcp_rn_f32_slowpath,(.L_x_8 - $__internal_0_$__cuda_sm20_rcp_rn_f32_slowpath)
$__internal_0_$__cuda_sm20_rcp_rn_f32_slowpath:
[----:B------:R-:W-:Y:S01]  /*0270*/  IMAD.SHL.U32 R2, R0, 0x2, RZ ;  /* 0x0000000200027824 */ /* 0x000fe200078e00ff */
[----:B------:R-:W-:Y:S04]  /*0280*/  BSSY.RECONVERGENT B1, `(.L_x_3) ;  /* 0x0000030000017945 */ /* 0x000fe80003800200 */
[----:B------:R-:W-:-:S04]  /*0290*/  SHF.R.U32.HI R2, RZ, 0x18, R2 ;  /* 0x00000018ff027819 */ /* 0x000fc80000011602 */
[----:B------:R-:W-:-:S13]  /*02a0*/  ISETP.NE.U32.AND P0, PT, R2, RZ, PT ;  /* 0x000000ff0200720c */ /* 0x000fda0003f05070 */
[----:B------:R-:W-:Y:S05]  /*02b0*/  @P0 BRA `(.L_x_4) ;  /* 0x0000000000280947 */ /* 0x000fea0003800000 */
[----:B------:R-:W-:-:S04]  /*02c0*/  SHF.L.U32 R2, R0, 0x1, RZ ;  /* 0x0000000100027819 */ /* 0x000fc800000006ff */
[----:B------:R-:W-:-:S13]  /*02d0*/  ISETP.NE.AND P0, PT, R2, RZ, PT ;  /* 0x000000ff0200720c */ /* 0x000fda0003f05270 */
[----:B------:R-:W-:Y:S01]  /*02e0*/  @P0 FFMA R6, R0, 1.84467440737095516160e+19, RZ ;  /* 0x5f80000000060823 */ /* 0x000fe200000000ff */
[----:B------:R-:W-:Y:S08]  /*02f0*/  @!P0 MUFU.RCP R5, R0 ;  /* 0x0000000000058308 */ /* 0x000ff00000001000 */
[----:B------:R-:W0:Y:S02]  /*0300*/  @P0 MUFU.RCP R7, R6 ;  /* 0x0000000600070308 */ /* 0x000e240000001000 */
[----:B0-----:R-:W-:-:S04]  /*0310*/  @P0 FFMA R2, R6, R7, -1 ;  /* 0xbf80000006020423 */ /* 0x001fc80000000007 */
[----:B------:R-:W-:-:S04]  /*0320*/  @P0 FADD.FTZ R2, -R2, -RZ ;  /* 0x800000ff02020221 */ /* 0x000fc80000010100 */
[----:B------:R-:W-:-:S04]  /*0330*/  @P0 FFMA R2, R7, R2, R7 ;  /* 0x0000000207020223 */ /* 0x000fc80000000007 */
[----:B------:R-:W-:Y:S01]  /*0340*/  @P0 FFMA R5, R2, 1.84467440737095516160e+19, RZ ;  /* 0x5f80000002050823 */ /* 0x000fe200000000ff */
[----:B------:R-:W-:Y:S06]  /*0350*/  BRA `(.L_x_5) ;  /* 0x0000000000887947 */ /* 0x000fec0003800000 */
.L_x_4:
[----:B------:R-:W-:-:S05]  /*0360*/  VIADD R5, R2, 0xffffff03 ;  /* 0xffffff0302057836 */ /* 0x000fca0000000000 */
[----:B------:R-:W-:-:S13]  /*0370*/  ISETP.GT.U32.AND P0, PT, R5, 0x1, PT ;  /* 0x000000010500780c */ /* 0x000fda0003f04070 */
[----:B------:R-:W-:Y:S05]  /*0380*/  @P0 BRA `(.L_x_6) ;  /* 0x0000000000780947 */ /* 0x000fea0003800000 */
[----:B------:R-:W-:Y:S01]  /*0390*/  LOP3.LUT R6, R0, 0x7fffff, RZ, 0xc0, !PT ;  /* 0x007fffff00067812 */ /* 0x000fe200078ec0ff */
[----:B------:R-:W-:-:S03]  /*03a0*/  IMAD.MOV.U32 R10, RZ, RZ, 0x3 ;  /* 0x00000003ff0a7424 */ /* 0x000fc600078e00ff */
[----:B------:R-:W-:Y:S02]  /*03b0*/  LOP3.LUT R6, R6, 0x3f800000, RZ, 0xfc, !PT ;  /* 0x3f80000006067812 */ /* 0x000fe400078efcff */
[----:B------:R-:W-:Y:S02]  /*03c0*/  SHF.L.U32 R11, R10, R5, RZ ;  /* 0x000000050a0b7219 */ /* 0x000fe400000006ff */
[----:B------:R-:W0:Y:S02]  /*03d0*/  MUFU.RCP R7, R6 ;  /* 0x0000000600077308 */ /* 0x000e240000001000 */
[----:B0-----:R-:W-:-:S04]  /*03e0*/  FFMA R8, R6, R7, -1 ;  /* 0xbf80000006087423 */ /* 0x001fc80000000007 */
[----:B------:R-:W-:-:S04]  /*03f0*/  FADD.FTZ R8, -R8, -RZ ;  /* 0x800000ff08087221 */ /* 0x000fc80000010100 */
[CCC-:B------:R-:W-:Y:S01]  /*0400*/  FFMA.RM R9, R7.reuse, R8.reuse, R7.reuse ;  /* 0x0000000807097223 */ /* 0x1c0fe20000004007 */
[----:B------:R-:W-:-:S04]  /*0410*/  FFMA.RP R8, R7, R8, R7 ;  /* 0x0000000807087223 */ /* 0x000fc80000008007 */
[C---:B------:R-:W-:Y:S02]  /*0420*/  LOP3.LUT R7, R9.reuse, 0x7fffff, RZ, 0xc0, !PT ;  /* 0x007fffff09077812 */ /* 0x040fe400078ec0ff */
[----:B------:R-:W-:Y:S02]  /*0430*/  FSETP.NEU.FTZ.AND P0, PT, R9, R8, PT ;  /* 0x000000080900720b */ /* 0x000fe40003f1d000 */
[----:B------:R-:W-:Y:S02]  /*0440*/  LOP3.LUT R8, R7, 0x800000, RZ, 0xfc, !PT ;  /* 0x0080000007087812 */ /* 0x000fe400078efcff */
[----:B------:R-:W-:Y:S02]  /*0450*/  SEL R7, RZ, 0xffffffff, !P0 ;  /* 0xffffffffff077807 */ /* 0x000fe40004000000 */
[----:B------:R-:W-:Y:S02]  /*0460*/  LOP3.LUT R6, R11, R8, RZ, 0xc0, !PT ;  /* 0x000000080b067212 */ /* 0x000fe400078ec0ff */
[----:B------:R-:W-:-:S02]  /*0470*/  IADD3 R7, PT, PT, -R7, RZ, RZ ;  /* 0x000000ff07077210 */ /* 0x000fc40007ffe1ff */
[-C--:B------:R-:W-:Y:S02]  /*0480*/  SHF.R.U32.HI R6, RZ, R5.reuse, R6 ;  /* 0x00000005ff067219 */ /* 0x080fe40000011606 */
[----:B------:R-:W-:Y:S02]  /*0490*/  LOP3.LUT P1, RZ, R7, R5, R8, 0xf8, !PT ;  /* 0x0000000507ff7212 */ /* 0x000fe4000782f808 */
[C---:B------:R-:W-:Y:S02]  /*04a0*/  LOP3.LUT P0, RZ, R6.reuse, 0x1, RZ, 0xc0, !PT ;  /* 0x0000000106ff7812 */ /* 0x040fe4000780c0ff */
[----:B------:R-:W-:-:S04]  /*04b0*/  LOP3.LUT P2, RZ, R6, 0x2, RZ, 0xc0, !PT ;  /* 0x0000000206ff7812 */ /* 0x000fc8000784c0ff */
[----:B------:R-:W-:Y:S02]  /*04c0*/  PLOP3.LUT P0, PT, P0, P1, P2, 0xe0, 0x0 ;  /* 0x000000000000781c */ /* 0x000fe40000703c20 */
[----:B------:R-:W-:Y:S02]  /*04d0*/  LOP3.LUT P1, RZ, R0, 0x7fffff, RZ, 0xc0, !PT ;  /* 0x007fffff00ff7812 */ /* 0x000fe4000782c0ff */
[----:B------:R-:W-:-:S05]  /*04e0*/  SEL R5, RZ, 0x1, !P0 ;  /* 0x00000001ff057807 */ /* 0x000fca0004000000 */
[----:B------:R-:W-:-:S05]  /*04f0*/  IMAD.MOV R5, RZ, RZ, -R5 ;  /* 0x000000ffff057224 */ /* 0x000fca00078e0a05 */
[----:B------:R-:W-:Y:S02]  /*0500*/  ISETP.GE.AND P0, PT, R5, RZ, PT ;  /* 0x000000ff0500720c */ /* 0x000fe40003f06270 */
[----:B------:R-:W-:-:S04]  /*0510*/  IADD3 R5, PT, PT, R2, -0xfc, RZ ;  /* 0xffffff0402057810 */ /* 0x000fc80007ffe0ff */
[----:B------:R-:W-:-:S07]  /*0520*/  SHF.R.U32.HI R5, RZ, R5, R8 ;  /* 0x00000005ff057219 */ /* 0x000fce0000011608 */
[----:B------:R-:W-:-:S05]  /*0530*/  @!P0 VIADD R5, R5, 0x1 ;  /* 0x0000000105058836 */ /* 0x000fca0000000000 */
[----:B------:R-:W-:-:S04]  /*0540*/  @!P1 SHF.L.U32 R5, R5, 0x1, RZ ;  /* 0x0000000105059819 */ /* 0x000fc800000006ff */
[----:B------:R-:W-:Y:S01]  /*0550*/  LOP3.LUT R5, R5, 0x80000000, R0, 0xf8, !PT ;  /* 0x8000000005057812 */ /* 0x000fe200078ef800 */
[----:B------:R-:W-:Y:S06]  /*0560*/  BRA `(.L_x_5) ;  /* 0x0000000000047947 */ /* 0x000fec0003800000 */
.L_x_6:
[----:B------:R0:W1:Y:S02]  /*0570*/  MUFU.RCP R5, R0 ;  /* 0x0000000000057308 */ /* 0x0000640000001000 */
.L_x_5:
[----:B------:R-:W-:Y:S05]  /*0580*/  BSYNC.RECONVERGENT B1 ;  /* 0x0000000000017941 */ /* 0x000fea0003800200 */
.L_x_3:
[----:B-1----:R-:W-:Y:S02]  /*0590*/  IMAD.MOV.U32 R7, RZ, RZ, R5 ;  /* 0x000000ffff077224 */ /* 0x002fe400078e0005 */
[----:B------:R-:W-:-:S04]  /*05a0*/  HFMA2 R5, -RZ, RZ, 0, 0 ;  /* 0x00000000ff057431 */ /* 0x000fc800000001ff */
[----:B0-----:R-:W-:Y:S05]  /*05b0*/  RET.REL.NODEC R4 `(_Z14sigmoid_kernelPKfPfi) ;  /* 0xfffffff804907950 */ /* 0x001fea0003c3ffff */
.L_x_7:
[----:B------:R-:W-:-:S00]  /*05c0*/  BRA `(.L_x_7) ;  /* 0xfffffffc00fc7947 */ /* 0x000fc0000383ffff */
[----:B------:R-:W-:-:S00]  /*05d0*/  NOP ;  /* 0x0000000000007918 */ /* 0x000fc00000000000 */
        /* <DEDUP_REMOVED lines=10> */
.L_x_8:


//--------------------- .nv.shared.reserved.0     --------------------------
	.section	.nv.shared.reserved.0,"aw",@nobits
	.weak		__nv_reservedSMEM_offset_0_alias
	.size		__nv_reservedSMEM_offset_0_alias, 0, 64
	.other		__nv_reservedSMEM_offset_0_alias,@"STO_CUDA_RESERVED_SHARED STV_DEFAULT"
__nv_reservedSMEM_offset_0_alias:
	.zero		0
	.zero		64


//--------------------- .nv.constant0._Z14sigmoid_kernelPKfPfi --------------------------
	.section	.nv.constant0._Z14sigmoid_kernelPKfPfi,"a",@progbits
	.sectionflags	@""
	.align	4
.nv.constant0._Z14sigmoid_kernelPKfPfi:
	.zero		916


//--------------------- SYMBOLS --------------------------

	.type		.nv.reservedSmem.offset0,@object
	.size		.nv.reservedSmem.offset0,0x4
